	.headerflags	@"EF_CUDA_TEXMODE_UNIFIED EF_CUDA_64BIT_ADDRESS EF_CUDA_ACCELERATORS EF_CUDA_SM90 EF_CUDA_VIRTUAL_SM(EF_CUDA_SM90)"
	.elftype	@"ET_EXEC"


//--------------------- .nv.info                  --------------------------
	.section	.nv.info,"",@"SHT_CUDA_INFO"
	.align	4


	//----- nvinfo : EIATTR_REGCOUNT
	.align		4
        /*0000*/ 	.byte	0x04, 0x2f
        /*0002*/ 	.short	(.L_1 - .L_0)
	.align		4
.L_0:
        /*0004*/ 	.word	index@(triton_poi_fused__unsafe_index_add_mul_sub_4)
        /*0008*/ 	.word	0x00000038


	//----- nvinfo : EIATTR_MIN_STACK_SIZE
	.align		4
.L_1:
        /*000c*/ 	.byte	0x04, 0x12
        /*000e*/ 	.short	(.L_3 - .L_2)
	.align		4
.L_2:
        /*0010*/ 	.word	index@(triton_poi_fused__unsafe_index_add_mul_sub_4)
        /*0014*/ 	.word	0x00000000


	//----- nvinfo : EIATTR_FRAME_SIZE
	.align		4
.L_3:
        /*0018*/ 	.byte	0x04, 0x11
        /*001a*/ 	.short	(.L_5 - .L_4)
	.align		4
.L_4:
        /*001c*/ 	.word	index@(triton_poi_fused__unsafe_index_add_mul_sub_4)
        /*0020*/ 	.word	0x00000000


	//----- nvinfo : EIATTR_MIN_STACK_SIZE
	.align		4
.L_5:
        /*0024*/ 	.byte	0x04, 0x12
        /*0026*/ 	.short	(.L_7 - .L_6)
	.align		4
.L_6:
        /*0028*/ 	.word	index@(triton_poi_fused__unsafe_index_add_mul_sub_4)
        /*002c*/ 	.word	0x00000000
.L_7:


//--------------------- .nv.info.triton_poi_fused__unsafe_index_add_mul_sub_4 --------------------------
	.section	.nv.info.triton_poi_fused__unsafe_index_add_mul_sub_4,"",@"SHT_CUDA_INFO"
	.sectionflags	@""
	.align	4


	//----- nvinfo : EIATTR_CUDA_API_VERSION
	.align		4
        /*0000*/ 	.byte	0x04, 0x37
        /*0002*/ 	.short	(.L_9 - .L_8)
.L_8:
        /*0004*/ 	.word	0x0000007c


	//----- nvinfo : EIATTR_KPARAM_INFO
	.align		4
.L_9:
        /*0008*/ 	.byte	0x04, 0x17
        /*000a*/ 	.short	(.L_11 - .L_10)
.L_10:
        /*000c*/ 	.word	0x00000000
        /*0010*/ 	.short	0x0008
        /*0012*/ 	.short	0x0040
        /*0014*/ 	.byte	0x00, 0xf0, 0x11, 0x00


	//----- nvinfo : EIATTR_KPARAM_INFO
	.align		4
.L_11:
        /*0018*/ 	.byte	0x04, 0x17
        /*001a*/ 	.short	(.L_13 - .L_12)
.L_12:
        /*001c*/ 	.word	0x00000000
        /*0020*/ 	.short	0x0007
        /*0022*/ 	.short	0x0038
        /*0024*/ 	.byte	0x00, 0xf4, 0x21, 0x00


	//----- nvinfo : EIATTR_KPARAM_INFO
	.align		4
.L_13:
        /*0028*/ 	.byte	0x04, 0x17
        /*002a*/ 	.short	(.L_15 - .L_14)
.L_14:
        /*002c*/ 	.word	0x00000000
        /*0030*/ 	.short	0x0006
        /*0032*/ 	.short	0x0030
        /*0034*/ 	.byte	0x00, 0xf4, 0x21, 0x00


	//----- nvinfo : EIATTR_KPARAM_INFO
	.align		4
.L_15:
        /*0038*/ 	.byte	0x04, 0x17
        /*003a*/ 	.short	(.L_17 - .L_16)
.L_16:
        /*003c*/ 	.word	0x00000000
        /*0040*/ 	.short	0x0005
        /*0042*/ 	.short	0x0028
        /*0044*/ 	.byte	0x00, 0xf4, 0x21, 0x00


	//----- nvinfo : EIATTR_KPARAM_INFO
	.align		4
.L_17:
        /*0048*/ 	.byte	0x04, 0x17
        /*004a*/ 	.short	(.L_19 - .L_18)
.L_18:
        /*004c*/ 	.word	0x00000000
        /*0050*/ 	.short	0x0004
        /*0052*/ 	.short	0x0020
        /*0054*/ 	.byte	0x00, 0xf4, 0x21, 0x00


	//----- nvinfo : EIATTR_KPARAM_INFO
	.align		4
.L_19:
        /*0058*/ 	.byte	0x04, 0x17
        /*005a*/ 	.short	(.L_21 - .L_20)
.L_20:
        /*005c*/ 	.word	0x00000000
        /*0060*/ 	.short	0x0003
        /*0062*/ 	.short	0x0018
        /*0064*/ 	.byte	0x00, 0xf4, 0x21, 0x00


	//----- nvinfo : EIATTR_KPARAM_INFO
	.align		4
.L_21:
        /*0068*/ 	.byte	0x04, 0x17
        /*006a*/ 	.short	(.L_23 - .L_22)
.L_22:
        /*006c*/ 	.word	0x00000000
        /*0070*/ 	.short	0x0002
        /*0072*/ 	.short	0x0010
        /*0074*/ 	.byte	0x00, 0xf4, 0x21, 0x00


	//----- nvinfo : EIATTR_KPARAM_INFO
	.align		4
.L_23:
        /*0078*/ 	.byte	0x04, 0x17
        /*007a*/ 	.short	(.L_25 - .L_24)
.L_24:
        /*007c*/ 	.word	0x00000000
        /*0080*/ 	.short	0x0001
        /*0082*/ 	.short	0x0008
        /*0084*/ 	.byte	0x00, 0xf4, 0x21, 0x00


	//----- nvinfo : EIATTR_KPARAM_INFO
	.align		4
.L_25:
        /*0088*/ 	.byte	0x04, 0x17
        /*008a*/ 	.short	(.L_27 - .L_26)
.L_26:
        /*008c*/ 	.word	0x00000000
        /*0090*/ 	.short	0x0000
        /*0092*/ 	.short	0x0000
        /*0094*/ 	.byte	0x00, 0xf4, 0x21, 0x00


	//----- nvinfo : EIATTR_SPARSE_MMA_MASK
	.align		4
.L_27:
        /*0098*/ 	.byte	0x03, 0x50
        /*009a*/ 	.short	0x0000


	//----- nvinfo : EIATTR_MAXREG_COUNT
	.align		4
        /*009c*/ 	.byte	0x03, 0x1b
        /*009e*/ 	.short	0x00ff


	//----- nvinfo : EIATTR_EXIT_INSTR_OFFSETS
	.align		4
        /*00a0*/ 	.byte	0x04, 0x1c
        /*00a2*/ 	.short	(.L_29 - .L_28)


	//   ....[0]....
.L_28:
        /*00a4*/ 	.word	0x000013a0


	//----- nvinfo : EIATTR_REQNTID
	.align		4
.L_29:
        /*00a8*/ 	.byte	0x04, 0x10
        /*00aa*/ 	.short	(.L_31 - .L_30)
.L_30:
        /*00ac*/ 	.word	0x00000080
        /*00b0*/ 	.word	0x00000001
        /*00b4*/ 	.word	0x00000001


	//----- nvinfo : EIATTR_CBANK_PARAM_SIZE
	.align		4
.L_31:
        /*00b8*/ 	.byte	0x03, 0x19
        /*00ba*/ 	.short	0x0044


	//----- nvinfo : EIATTR_PARAM_CBANK
	.align		4
        /*00bc*/ 	.byte	0x04, 0x0a
        /*00be*/ 	.short	(.L_33 - .L_32)
	.align		4
.L_32:
        /*00c0*/ 	.word	index@(.nv.constant0.triton_poi_fused__unsafe_index_add_mul_sub_4)
        /*00c4*/ 	.short	0x0210
        /*00c6*/ 	.short	0x0044


	//----- nvinfo : EIATTR_SW_WAR
	.align		4
.L_33:
        /*00c8*/ 	.byte	0x04, 0x36
        /*00ca*/ 	.short	(.L_35 - .L_34)
.L_34:
        /*00cc*/ 	.word	0x00000008
.L_35:


//--------------------- .nv.callgraph             --------------------------
	.section	.nv.callgraph,"",@"SHT_CUDA_CALLGRAPH"
	.align	4
	.sectionentsize	8
	.align		4
        /*0000*/ 	.word	0x00000000
	.align		4
        /*0004*/ 	.word	0xffffffff
	.align		4
        /*0008*/ 	.word	0x00000000
	.align		4
        /*000c*/ 	.word	0xfffffffe
	.align		4
        /*0010*/ 	.word	0x00000000
	.align		4
        /*0014*/ 	.word	0xfffffffd
	.align		4
        /*0018*/ 	.word	0x00000000
	.align		4
        /*001c*/ 	.word	0xfffffffc


//--------------------- .text.triton_poi_fused__unsafe_index_add_mul_sub_4 --------------------------
	.section	.text.triton_poi_fused__unsafe_index_add_mul_sub_4,"ax",@progbits
	.align	128
        .global         triton_poi_fused__unsafe_index_add_mul_sub_4
        .type           triton_poi_fused__unsafe_index_add_mul_sub_4,@function
        .size           triton_poi_fused__unsafe_index_add_mul_sub_4,(.L_x_1 - triton_poi_fused__unsafe_index_add_mul_sub_4)
        .other          triton_poi_fused__unsafe_index_add_mul_sub_4,@"STO_CUDA_ENTRY STV_DEFAULT"
triton_poi_fused__unsafe_index_add_mul_sub_4:
.text.triton_poi_fused__unsafe_index_add_mul_sub_4:
[----:B------:R-:W-:Y:S01]  /*0000*/  LDC R1, c[0x0][0x28] ;  /* 0x00000a00ff017b82 */ /* 0x000fe20000000800 */
[----:B------:R-:W1:Y:S07]  /*0010*/  S2R R0, SR_TID.X ;  /* 0x0000000000007919 */ /* 0x000e6e0000002100 */
[----:B------:R-:W2:Y:S01]  /*0020*/  LDC.64 R46, c[0x0][0x218] ;  /* 0x00008600ff2e7b82 */ /* 0x000ea20000000a00 */
[----:B------:R-:W-:Y:S01]  /*0030*/  ULDC.64 UR4, c[0x0][0x208] ;  /* 0x0000820000047ab9 */ /* 0x000fe20000000a00 */
[----:B------:R-:W-:Y:S01]  /*0040*/  ULDC.64 UR6, c[0x0][0x228] ;  /* 0x00008a0000067ab9 */ /* 0x000fe20000000a00 */
[----:B------:R-:W3:Y:S05]  /*0050*/  S2R R19, SR_CTAID.X ;  /* 0x0000000000137919 */ /* 0x000eea0000002500 */
[----:B------:R-:W4:Y:S08]  /*0060*/  LDC.64 R44, c[0x0][0x240] ;  /* 0x00009000ff2c7b82 */ /* 0x000f300000000a00 */
[----:B------:R-:W5:Y:S08]  /*0070*/  LDC.64 R8, c[0x0][0x220] ;  /* 0x00008800ff087b82 */ /* 0x000f700000000a00 */
[----:B------:R-:W5:Y:S01]  /*0080*/  LDC.64 R16, c[0x0][0x230] ;  /* 0x00008c00ff107b82 */ /* 0x000f620000000a00 */
[----:B-1----:R-:W-:-:S05]  /*0090*/  IMAD.SHL.U32 R0, R0, 0x4, RZ ;  /* 0x0000000400007824 */ /* 0x002fca00078e00ff */
[----:B------:R-:W-:-:S05]  /*00a0*/  LOP3.LUT R0, R0, 0x1fc, RZ, 0xc0, !PT ;  /* 0x000001fc00007812 */ /* 0x000fca00078ec0ff */
[----:B---3--:R-:W-:-:S05]  /*00b0*/  IMAD R2, R19, 0x400, R0 ;  /* 0x0000040013027824 */ /* 0x008fca00078e0200 */
[----:B------:R-:W-:-:S04]  /*00c0*/  SHF.R.S32.HI R3, RZ, 0x1f, R2 ;  /* 0x0000001fff037819 */ /* 0x000fc80000011402 */
[----:B------:R-:W-:-:S04]  /*00d0*/  LEA.HI R3, R3, R2, RZ, 0x3 ;  /* 0x0000000203037211 */ /* 0x000fc800078f18ff */
[----:B------:R-:W-:Y:S02]  /*00e0*/  SHF.R.S32.HI R43, RZ, 0x3, R3 ;  /* 0x00000003ff2b7819 */ /* 0x000fe40000011403 */
[----:B------:R-:W-:Y:S02]  /*00f0*/  LOP3.LUT R27, R3, 0xfffffff8, RZ, 0xc0, !PT ;  /* 0xfffffff8031b7812 */ /* 0x000fe400078ec0ff */
[----:B------:R-:W-:-:S04]  /*0100*/  LEA.HI R0, R43, R43, RZ, 0x3 ;  /* 0x0000002b2b007211 */ /* 0x000fc800078f18ff */
[----:B------:R-:W-:-:S04]  /*0110*/  LOP3.LUT R0, R0, 0xfffffff8, RZ, 0xc0, !PT ;  /* 0xfffffff800007812 */ /* 0x000fc800078ec0ff */
[----:B------:R-:W-:-:S05]  /*0120*/  IADD3 R43, R43, -R0, RZ ;  /* 0x800000002b2b7210 */ /* 0x000fca0007ffe0ff */
[----:B--2---:R-:W-:-:S04]  /*0130*/  IMAD.WIDE R10, R43, 0x8, R46 ;  /* 0x000000082b0a7825 */ /* 0x004fc800078e022e */
[----:B----4-:R-:W-:Y:S02]  /*0140*/  IMAD.WIDE R20, R43, 0x8, R44 ;  /* 0x000000082b147825 */ /* 0x010fe400078e022c */
[----:B------:R-:W2:Y:S02]  /*0150*/  LDG.E.EL.64 R10, desc[UR4][R10.64] ;  /* 0x000000040a0a7981 */ /* 0x000ea4000c2e1b00 */
[----:B------:R-:W-:Y:S02]  /*0160*/  IMAD.IADD R27, R2, 0x1, -R27 ;  /* 0x00000001021b7824 */ /* 0x000fe400078e0a1b */
[----:B------:R-:W3:Y:S02]  /*0170*/  LDG.E.EL.64 R20, desc[UR4][R20.64] ;  /* 0x0000000414147981 */ /* 0x000ee4000c2e1b00 */
[----:B-----5:R-:W-:-:S04]  /*0180*/  IMAD.WIDE R4, R27, 0x8, R8 ;  /* 0x000000081b047825 */ /* 0x020fc800078e0208 */
[----:B0-----:R-:W-:Y:S02]  /*0190*/  IMAD.WIDE R12, R27, 0x8, R16 ;  /* 0x000000081b0c7825 */ /* 0x001fe400078e0210 */
[----:B------:R-:W4:Y:S04]  /*01a0*/  LDG.E.EL.128 R4, desc[UR4][R4.64] ;  /* 0x0000000404047981 */ /* 0x000f28000c2e1d00 */
[----:B------:R-:W5:Y:S01]  /*01b0*/  LDG.E.EL.128 R12, desc[UR4][R12.64] ;  /* 0x000000040c0c7981 */ /* 0x000f62000c2e1d00 */
[----:B------:R-:W-:Y:S01]  /*01c0*/  SHF.R.S32.HI R39, RZ, 0x15, R19 ;  /* 0x00000015ff277819 */ /* 0x000fe20000011413 */
[----:B------:R-:W-:-:S03]  /*01d0*/  VIADD R0, R2, 0x2 ;  /* 0x0000000202007836 */ /* 0x000fc60000000000 */
[----:B------:R-:W-:-:S04]  /*01e0*/  SGXT R39, R39, 0x1 ;  /* 0x000000012727781a */ /* 0x000fc80000000200 */
[----:B------:R-:W-:-:S04]  /*01f0*/  LEA.HI R3, R39, R0, RZ, 0x3 ;  /* 0x0000000027037211 */ /* 0x000fc800078f18ff */
[----:B------:R-:W-:-:S04]  /*0200*/  LOP3.LUT R3, R3, 0xfffffff8, RZ, 0xc0, !PT ;  /* 0xfffffff803037812 */ /* 0x000fc800078ec0ff */
[----:B------:R-:W-:-:S05]  /*0210*/  IADD3 R19, R0, -R3, RZ ;  /* 0x8000000300137210 */ /* 0x000fca0007ffe0ff */
[----:B------:R-:W-:-:S04]  /*0220*/  IMAD.WIDE R8, R19, 0x8, R8 ;  /* 0x0000000813087825 */ /* 0x000fc800078e0208 */
[----:B------:R-:W-:Y:S01]  /*0230*/  IMAD.WIDE R16, R19, 0x8, R16 ;  /* 0x0000000813107825 */ /* 0x000fe200078e0210 */
[----:B--2---:R-:W-:Y:S02]  /*0240*/  SHF.R.U32.HI R23, RZ, 0x1d, R11 ;  /* 0x0000001dff177819 */ /* 0x004fe4000001160b */
[----:B---3--:R-:W-:Y:S02]  /*0250*/  SHF.R.U32.HI R25, RZ, 0x1d, R21 ;  /* 0x0000001dff197819 */ /* 0x008fe40000011615 */
[----:B------:R-:W-:Y:S02]  /*0260*/  LOP3.LUT R23, R23, 0x4, RZ, 0xc0, !PT ;  /* 0x0000000417177812 */ /* 0x000fe400078ec0ff */
[----:B------:R-:W-:Y:S02]  /*0270*/  LOP3.LUT R25, R25, 0x4, RZ, 0xc0, !PT ;  /* 0x0000000419197812 */ /* 0x000fe400078ec0ff */
[----:B------:R-:W-:Y:S02]  /*0280*/  IADD3 R23, P0, R10, R23, RZ ;  /* 0x000000170a177210 */ /* 0x000fe40007f1e0ff */
[----:B------:R-:W-:-:S02]  /*0290*/  IADD3 R10, P1, R20, R25, RZ ;  /* 0x00000019140a7210 */ /* 0x000fc40007f3e0ff */
[----:B----4-:R-:W-:Y:S01]  /*02a0*/  SHF.R.U32.HI R3, RZ, 0x1b, R5 ;  /* 0x0000001bff037819 */ /* 0x010fe20000011605 */
[----:B------:R-:W-:Y:S01]  /*02b0*/  IMAD.X R18, RZ, RZ, R11, P0 ;  /* 0x000000ffff127224 */ /* 0x000fe200000e060b */
[----:B------:R-:W-:Y:S01]  /*02c0*/  LEA R20, P0, R4, UR6, 0x2 ;  /* 0x0000000604147c11 */ /* 0x000fe2000f8010ff */
[----:B------:R-:W-:Y:S01]  /*02d0*/  IMAD.X R21, RZ, RZ, R21, P1 ;  /* 0x000000ffff157224 */ /* 0x000fe200008e0615 */
[----:B------:R-:W-:Y:S02]  /*02e0*/  LEA R11, P1, R6, UR6, 0x2 ;  /* 0x00000006060b7c11 */ /* 0x000fe4000f8210ff */
[----:B------:R-:W-:Y:S02]  /*02f0*/  LOP3.LUT R3, R3, 0x10, RZ, 0xc0, !PT ;  /* 0x0000001003037812 */ /* 0x000fe400078ec0ff */
[----:B------:R-:W-:Y:S02]  /*0300*/  LEA.HI.X R5, R4, UR7, R5, 0x2, P0 ;  /* 0x0000000704057c11 */ /* 0x000fe400080f1405 */
[----:B------:R-:W-:-:S02]  /*0310*/  SHF.R.U32.HI R0, RZ, 0x1b, R7 ;  /* 0x0000001bff007819 */ /* 0x000fc40000011607 */
[----:B------:R-:W-:Y:S02]  /*0320*/  LEA.HI.X R25, R6, UR7, R7, 0x2, P1 ;  /* 0x0000000706197c11 */ /* 0x000fe400088f1407 */
[----:B------:R-:W-:Y:S02]  /*0330*/  LEA.HI R4, R39, R2, RZ, 0x6 ;  /* 0x0000000227047211 */ /* 0x000fe400078f30ff */
[----:B-----5:R-:W-:Y:S02]  /*0340*/  LEA R7, P2, R12, UR6, 0x2 ;  /* 0x000000060c077c11 */ /* 0x020fe4000f8410ff */
[----:B------:R-:W-:Y:S02]  /*0350*/  SHF.R.U32.HI R6, RZ, 0x1b, R13 ;  /* 0x0000001bff067819 */ /* 0x000fe4000001160d */
[----:B------:R-:W-:Y:S02]  /*0360*/  IADD3 R3, P1, R3, R20, RZ ;  /* 0x0000001403037210 */ /* 0x000fe40007f3e0ff */
[----:B------:R-:W-:-:S02]  /*0370*/  SHF.R.S32.HI R20, RZ, 0x6, R4 ;  /* 0x00000006ff147819 */ /* 0x000fc40000011404 */
[----:B------:R-:W-:Y:S02]  /*0380*/  LEA.HI.X R4, R12, UR7, R13, 0x2, P2 ;  /* 0x000000070c047c11 */ /* 0x000fe400090f140d */
[----:B------:R-:W-:Y:S01]  /*0390*/  LOP3.LUT R6, R6, 0x10, RZ, 0xc0, !PT ;  /* 0x0000001006067812 */ /* 0x000fe200078ec0ff */
[----:B------:R-:W0:Y:S01]  /*03a0*/  LDC.64 R12, c[0x0][0x238] ;  /* 0x00008e00ff0c7b82 */ /* 0x000e220000000a00 */
[----:B------:R-:W-:Y:S02]  /*03b0*/  LOP3.LUT R0, R0, 0x10, RZ, 0xc0, !PT ;  /* 0x0000001000007812 */ /* 0x000fe400078ec0ff */
[----:B------:R-:W-:Y:S02]  /*03c0*/  IADD3 R6, P2, R6, R7, RZ ;  /* 0x0000000706067210 */ /* 0x000fe40007f5e0ff */
[C---:B------:R-:W-:Y:S01]  /*03d0*/  SHF.L.U64.HI R7, R23.reuse, 0x4, R18 ;  /* 0x0000000417077819 */ /* 0x040fe20000010212 */
[----:B------:R-:W-:Y:S01]  /*03e0*/  IMAD.SHL.U32 R23, R23, 0x10, RZ ;  /* 0x0000001017177824 */ /* 0x000fe200078e00ff */
[----:B------:R-:W-:Y:S01]  /*03f0*/  IADD3.X R5, RZ, R5, RZ, P1, !PT ;  /* 0x00000005ff057210 */ /* 0x000fe20000ffe4ff */
[----:B------:R-:W-:Y:S01]  /*0400*/  IMAD.X R4, RZ, RZ, R4, P2 ;  /* 0x000000ffff047224 */ /* 0x000fe200010e0604 */
[C---:B------:R-:W-:Y:S01]  /*0410*/  SHF.L.U64.HI R22, R10.reuse, 0x4, R21 ;  /* 0x000000040a167819 */ /* 0x040fe20000010215 */
[----:B------:R-:W-:Y:S01]  /*0420*/  IMAD.SHL.U32 R21, R10, 0x10, RZ ;  /* 0x000000100a157824 */ /* 0x000fe200078e00ff */
[----:B------:R-:W-:Y:S01]  /*0430*/  IADD3 R30, P1, R23, R3, RZ ;  /* 0x00000003171e7210 */ /* 0x000fe20007f3e0ff */
[----:B------:R-:W2:Y:S01]  /*0440*/  LDG.E.EL.128 R16, desc[UR4][R16.64] ;  /* 0x0000000410107981 */ /* 0x000ea2000c2e1d00 */
[----:B------:R-:W-:-:S02]  /*0450*/  IADD3 R34, P2, R6, R23, RZ ;  /* 0x0000001706227210 */ /* 0x000fc40007f5e0ff */
[----:B------:R-:W-:Y:S01]  /*0460*/  IADD3 R0, P0, R0, R11, RZ ;  /* 0x0000000b00007210 */ /* 0x000fe20007f1e0ff */
[----:B------:R-:W-:Y:S01]  /*0470*/  IMAD.X R31, R7, 0x1, R5, P1 ;  /* 0x00000001071f7824 */ /* 0x000fe200008e0605 */
[----:B------:R-:W-:Y:S01]  /*0480*/  SHF.L.U32 R20, R20, 0x4, RZ ;  /* 0x0000000414147819 */ /* 0x000fe200000006ff */
[----:B------:R-:W3:Y:S01]  /*0490*/  LDG.E.EL.128 R8, desc[UR4][R8.64] ;  /* 0x0000000408087981 */ /* 0x000ee2000c2e1d00 */
[----:B------:R-:W-:Y:S01]  /*04a0*/  IMAD.X R35, R4, 0x1, R7, P2 ;  /* 0x0000000104237824 */ /* 0x000fe200010e0607 */
[----:B------:R-:W-:Y:S02]  /*04b0*/  SHF.R.U32.HI R29, RZ, 0x1b, R15 ;  /* 0x0000001bff1d7819 */ /* 0x000fe4000001160f */
[----:B------:R-:W-:Y:S01]  /*04c0*/  LEA R24, P1, R14, UR6, 0x2 ;  /* 0x000000060e187c11 */ /* 0x000fe2000f8210ff */
[C---:B------:R-:W-:Y:S01]  /*04d0*/  IMAD.WIDE R30, R20.reuse, 0x4, R30 ;  /* 0x00000004141e7825 */ /* 0x040fe200078e021e */
[----:B------:R-:W-:Y:S02]  /*04e0*/  LOP3.LUT R29, R29, 0x10, RZ, 0xc0, !PT ;  /* 0x000000101d1d7812 */ /* 0x000fe400078ec0ff */
[----:B------:R-:W-:Y:S01]  /*04f0*/  IADD3 R32, P3, R21, R3, RZ ;  /* 0x0000000315207210 */ /* 0x000fe20007f7e0ff */
[----:B------:R-:W-:Y:S01]  /*0500*/  IMAD.WIDE R34, R20, 0x4, R34 ;  /* 0x0000000414227825 */ /* 0x000fe200078e0222 */
[----:B------:R-:W-:Y:S01]  /*0510*/  LEA.HI.X R14, R14, UR7, R15, 0x2, P1 ;  /* 0x000000070e0e7c11 */ /* 0x000fe200088f140f */
[----:B------:R-:W4:Y:S01]  /*0520*/  LDG.E.EL R31, desc[UR4][R30.64] ;  /* 0x000000041e1f7981 */ /* 0x000f22000c2e1900 */
[----:B------:R-:W-:Y:S01]  /*0530*/  IADD3 R24, P1, R29, R24, RZ ;  /* 0x000000181d187210 */ /* 0x000fe20007f3e0ff */
[----:B0-----:R-:W-:Y:S01]  /*0540*/  IMAD.WIDE R12, R27, 0x4, R12 ;  /* 0x000000041b0c7825 */ /* 0x001fe200078e020c */
[----:B------:R-:W-:Y:S01]  /*0550*/  IADD3 R40, P2, R21, R6, RZ ;  /* 0x0000000615287210 */ /* 0x000fe20007f5e0ff */
[----:B------:R0:W4:Y:S01]  /*0560*/  LDG.E.EL R34, desc[UR4][R34.64] ;  /* 0x0000000422227981 */ /* 0x000122000c2e1900 */
[----:B------:R-:W-:-:S02]  /*0570*/  IADD3.X R29, RZ, R14, RZ, P1, !PT ;  /* 0x0000000eff1d7210 */ /* 0x000fc40000ffe4ff */
[----:B------:R-:W-:Y:S01]  /*0580*/  IADD3.X R33, R22, R5, RZ, P3, !PT ;  /* 0x0000000516217210 */ /* 0x000fe20001ffe4ff */
[----:B------:R-:W5:Y:S01]  /*0590*/  LDG.E.EL.128 R12, desc[UR4][R12.64] ;  /* 0x000000040c0c7981 */ /* 0x000f62000c2e1d00 */
[----:B------:R-:W-:Y:S01]  /*05a0*/  IMAD.X R41, R22, 0x1, R4, P2 ;  /* 0x0000000116297824 */ /* 0x000fe200010e0604 */
[----:B------:R-:W-:Y:S01]  /*05b0*/  IADD3 R36, P1, R24, R23, RZ ;  /* 0x0000001718247210 */ /* 0x000fe20007f3e0ff */
[----:B------:R-:W-:Y:S02]  /*05c0*/  IMAD.X R25, RZ, RZ, R25, P0 ;  /* 0x000000ffff197224 */ /* 0x000fe400000e0619 */
[----:B------:R-:W-:Y:S01]  /*05d0*/  IMAD.WIDE R32, R20, 0x4, R32 ;  /* 0x0000000414207825 */ /* 0x000fe200078e0220 */
[----:B------:R-:W-:-:S03]  /*05e0*/  IADD3 R26, P0, R0, R23, RZ ;  /* 0x00000017001a7210 */ /* 0x000fc60007f1e0ff */
[C---:B------:R-:W-:Y:S01]  /*05f0*/  IMAD.WIDE R40, R20.reuse, 0x4, R40 ;  /* 0x0000000414287825 */ /* 0x040fe200078e0228 */
[----:B------:R-:W-:Y:S01]  /*0600*/  IADD3.X R37, R29, R7, RZ, P1, !PT ;  /* 0x000000071d257210 */ /* 0x000fe20000ffe4ff */
[----:B------:R-:W2:Y:S02]  /*0610*/  LDG.E.EL R33, desc[UR4][R32.64] ;  /* 0x0000000420217981 */ /* 0x000ea4000c2e1900 */
[----:B------:R-:W-:Y:S02]  /*0620*/  IMAD.X R27, R25, 0x1, R7, P0 ;  /* 0x00000001191b7824 */ /* 0x000fe400000e0607 */
[----:B------:R-:W2:Y:S01]  /*0630*/  LDG.E.EL R30, desc[UR4][R40.64] ;  /* 0x00000004281e7981 */ /* 0x000ea2000c2e1900 */
[----:B------:R-:W-:-:S04]  /*0640*/  IMAD.WIDE R36, R20, 0x4, R36 ;  /* 0x0000000414247825 */ /* 0x000fc800078e0224 */
[----:B------:R-:W-:Y:S02]  /*0650*/  IMAD.WIDE R26, R20, 0x4, R26 ;  /* 0x00000004141a7825 */ /* 0x000fe400078e021a */
[----:B------:R-:W2:Y:S04]  /*0660*/  LDG.E.EL R37, desc[UR4][R36.64] ;  /* 0x0000000424257981 */ /* 0x000ea8000c2e1900 */
[----:B------:R1:W2:Y:S01]  /*0670*/  LDG.E.EL R32, desc[UR4][R26.64] ;  /* 0x000000041a207981 */ /* 0x0002a2000c2e1900 */
[----:B------:R-:W-:-:S05]  /*0680*/  VIADD R28, R2, 0x200 ;  /* 0x00000200021c7836 */ /* 0x000fca0000000000 */
[----:B0-----:R-:W-:Y:S01]  /*0690*/  LEA.HI R35, R39, R28, RZ, 0x3 ;  /* 0x0000001c27237211 */ /* 0x001fe200078f18ff */
[----:B-1----:R-:W0:Y:S03]  /*06a0*/  LDC.64 R26, c[0x0][0x248] ;  /* 0x00009200ff1a7b82 */ /* 0x002e260000000a00 */
[----:B------:R-:W-:-:S04]  /*06b0*/  SHF.R.S32.HI R35, RZ, 0x3, R35 ;  /* 0x00000003ff237819 */ /* 0x000fc80000011423 */
[----:B------:R-:W-:-:S04]  /*06c0*/  LEA.HI R38, R35, R35, RZ, 0x3 ;  /* 0x0000002323267211 */ /* 0x000fc800078f18ff */
[----:B------:R-:W-:Y:S02]  /*06d0*/  LOP3.LUT R38, R38, 0xfffffff8, RZ, 0xc0, !PT ;  /* 0xfffffff826267812 */ /* 0x000fe400078ec0ff */
[----:B------:R-:W-:-:S03]  /*06e0*/  IADD3 R40, P0, R21, R0, RZ ;  /* 0x0000000015287210 */ /* 0x000fc60007f1e0ff */
[----:B------:R-:W-:Y:S01]  /*06f0*/  IMAD.IADD R35, R35, 0x1, -R38 ;  /* 0x0000000123237824 */ /* 0x000fe200078e0a26 */
[----:B------:R-:W-:-:S03]  /*0700*/  IADD3.X R41, R22, R25, RZ, P0, !PT ;  /* 0x0000001916297210 */ /* 0x000fc600007fe4ff */
[----:B------:R-:W-:-:S04]  /*0710*/  IMAD.WIDE R46, R35, 0x8, R46 ;  /* 0x00000008232e7825 */ /* 0x000fc800078e022e */
[----:B------:R-:W-:-:S04]  /*0720*/  IMAD.WIDE R44, R35, 0x8, R44 ;  /* 0x00000008232c7825 */ /* 0x000fc800078e022c */
[----:B0-----:R-:W-:-:S04]  /*0730*/  IMAD.WIDE R48, R35, 0x4, R26 ;  /* 0x0000000423307825 */ /* 0x001fc800078e021a */
[----:B------:R-:W-:Y:S01]  /*0740*/  IMAD.WIDE R42, R43, 0x4, R26 ;  /* 0x000000042b2a7825 */ /* 0x000fe200078e021a */
[----:B------:R-:W-:Y:S01]  /*0750*/  LEA.HI R28, R39, R28, RZ, 0x6 ;  /* 0x0000001c271c7211 */ /* 0x000fe200078f30ff */
[----:B------:R-:W2:Y:S04]  /*0760*/  LDG.E.EL R26, desc[UR4][R48.64] ;  /* 0x00000004301a7981 */ /* 0x000ea8000c2e1900 */
[----:B------:R0:W2:Y:S01]  /*0770*/  LDG.E.EL R27, desc[UR4][R42.64] ;  /* 0x000000042a1b7981 */ /* 0x0000a2000c2e1900 */
[----:B------:R-:W-:-:S06]  /*0780*/  IMAD.WIDE R40, R20, 0x4, R40 ;  /* 0x0000000414287825 */ /* 0x000fcc00078e0228 */
[----:B------:R-:W2:Y:S01]  /*0790*/  LDG.E.EL R40, desc[UR4][R40.64] ;  /* 0x0000000428287981 */ /* 0x000ea2000c2e1900 */
[C---:B---3--:R-:W-:Y:S02]  /*07a0*/  LEA R35, P0, R8.reuse, UR6, 0x2 ;  /* 0x0000000608237c11 */ /* 0x048fe4000f8010ff */
[--C-:B------:R-:W-:Y:S02]  /*07b0*/  SHF.R.U32.HI R36, RZ, 0x1b, R9.reuse ;  /* 0x0000001bff247819 */ /* 0x100fe40000011609 */
[----:B------:R-:W-:Y:S02]  /*07c0*/  LEA.HI.X R38, R8, UR7, R9, 0x2, P0 ;  /* 0x0000000708267c11 */ /* 0x000fe400080f1409 */
[----:B------:R-:W-:Y:S02]  /*07d0*/  IADD3 R8, P1, R21, R24, RZ ;  /* 0x0000001815087210 */ /* 0x000fe40007f3e0ff */
[----:B------:R-:W-:-:S03]  /*07e0*/  LOP3.LUT R36, R36, 0x10, RZ, 0xc0, !PT ;  /* 0x0000001024247812 */ /* 0x000fc600078ec0ff */
[----:B------:R-:W-:Y:S01]  /*07f0*/  IMAD.X R9, R22, 0x1, R29, P1 ;  /* 0x0000000116097824 */ /* 0x000fe200008e061d */
[----:B------:R-:W-:Y:S01]  /*0800*/  IADD3 R36, P0, R36, R35, RZ ;  /* 0x0000002324247210 */ /* 0x000fe20007f1e0ff */
[----:B----4-:R-:W-:Y:S01]  /*0810*/  FADD R34, -R31, R34 ;  /* 0x000000221f227221 */ /* 0x010fe20000000100 */
[----:B------:R-:W-:-:S04]  /*0820*/  IMAD.WIDE R8, R20, 0x4, R8 ;  /* 0x0000000414087825 */ /* 0x000fc800078e0208 */
[----:B-----5:R-:W-:Y:S01]  /*0830*/  FFMA R34, R12, R34, R31 ;  /* 0x000000220c227223 */ /* 0x020fe2000000001f */
[----:B------:R-:W-:Y:S01]  /*0840*/  IMAD.X R31, RZ, RZ, R38, P0 ;  /* 0x000000ffff1f7224 */ /* 0x000fe200000e0626 */
[----:B0-----:R-:W-:Y:S01]  /*0850*/  IADD3 R42, P0, R36, R23, RZ ;  /* 0x00000017242a7210 */ /* 0x001fe20007f1e0ff */
[----:B------:R2:W3:Y:S03]  /*0860*/  LDG.E.EL R35, desc[UR4][R8.64] ;  /* 0x0000000408237981 */ /* 0x0004e6000c2e1900 */
[----:B------:R-:W-:Y:S02]  /*0870*/  IADD3.X R43, R31, R7, RZ, P0, !PT ;  /* 0x000000071f2b7210 */ /* 0x000fe400007fe4ff */
[----:B--2---:R-:W-:Y:S02]  /*0880*/  SHF.R.U32.HI R8, RZ, 0x1b, R17 ;  /* 0x0000001bff087819 */ /* 0x004fe40000011611 */
[----:B------:R-:W-:-:S02]  /*0890*/  LEA R9, P0, R16, UR6, 0x2 ;  /* 0x0000000610097c11 */ /* 0x000fc4000f8010ff */
[----:B------:R-:W-:Y:S02]  /*08a0*/  LOP3.LUT R8, R8, 0x10, RZ, 0xc0, !PT ;  /* 0x0000001008087812 */ /* 0x000fe400078ec0ff */
[----:B------:R-:W-:Y:S02]  /*08b0*/  LEA.HI.X R17, R16, UR7, R17, 0x2, P0 ;  /* 0x0000000710117c11 */ /* 0x000fe400080f1411 */
[C---:B------:R-:W-:Y:S02]  /*08c0*/  LEA R38, P0, R10.reuse, UR6, 0x2 ;  /* 0x000000060a267c11 */ /* 0x040fe4000f8010ff */
[----:B------:R-:W-:Y:S02]  /*08d0*/  IADD3 R16, P1, R8, R9, RZ ;  /* 0x0000000908107210 */ /* 0x000fe40007f3e0ff */
[----:B------:R-:W-:Y:S02]  /*08e0*/  LEA.HI.X R39, R10, UR7, R11, 0x2, P0 ;  /* 0x000000070a277c11 */ /* 0x000fe400080f140b */
[----:B------:R-:W-:Y:S01]  /*08f0*/  IADD3 R8, P0, R16, R23, RZ ;  /* 0x0000001710087210 */ /* 0x000fe20007f1e0ff */
[----:B------:R-:W-:-:S02]  /*0900*/  IMAD.X R17, RZ, RZ, R17, P1 ;  /* 0x000000ffff117224 */ /* 0x000fc400008e0611 */
[----:B------:R-:W-:Y:S01]  /*0910*/  FADD R30, -R33, R30 ;  /* 0x0000001e211e7221 */ /* 0x000fe20000000100 */
[----:B------:R-:W-:-:S04]  /*0920*/  IMAD.WIDE R42, R20, 0x4, R42 ;  /* 0x00000004142a7825 */ /* 0x000fc800078e022a */
[----:B------:R-:W-:Y:S02]  /*0930*/  IMAD.X R9, R17, 0x1, R7, P0 ;  /* 0x0000000111097824 */ /* 0x000fe400000e0607 */
[----:B------:R-:W-:Y:S02]  /*0940*/  FFMA R30, R12, R30, R33 ;  /* 0x0000001e0c1e7223 */ /* 0x000fe40000000021 */
[----:B------:R0:W2:Y:S01]  /*0950*/  LDG.E.EL R33, desc[UR4][R42.64] ;  /* 0x000000042a217981 */ /* 0x0000a2000c2e1900 */
[----:B------:R-:W-:Y:S01]  /*0960*/  FADD R37, -R32, R37 ;  /* 0x0000002520257221 */ /* 0x000fe20000000100 */
[----:B0-----:R-:W-:Y:S02]  /*0970*/  IMAD.WIDE R42, R20, 0x4, R8 ;  /* 0x00000004142a7825 */ /* 0x001fe400078e0208 */
[----:B------:R-:W4:Y:S02]  /*0980*/  LDG.E.EL.64 R8, desc[UR4][R46.64] ;  /* 0x000000042e087981 */ /* 0x000f24000c2e1b00 */
[----:B------:R-:W-:Y:S01]  /*0990*/  FFMA R32, R13, R37, R32 ;  /* 0x000000250d207223 */ /* 0x000fe20000000020 */
[----:B------:R-:W-:-:S02]  /*09a0*/  SHF.R.U32.HI R37, RZ, 0x1b, R11 ;  /* 0x0000001bff257819 */ /* 0x000fc4000001160b */
[----:B------:R0:W5:Y:S04]  /*09b0*/  LDG.E.EL.64 R10, desc[UR4][R44.64] ;  /* 0x000000042c0a7981 */ /* 0x000168000c2e1b00 */
[----:B------:R-:W2:Y:S01]  /*09c0*/  LDG.E.EL R42, desc[UR4][R42.64] ;  /* 0x000000042a2a7981 */ /* 0x000ea2000c2e1900 */
[----:B------:R-:W-:Y:S02]  /*09d0*/  SHF.R.U32.HI R41, RZ, 0x1b, R19 ;  /* 0x0000001bff297819 */ /* 0x000fe40000011613 */
[----:B------:R-:W-:Y:S02]  /*09e0*/  LOP3.LUT R37, R37, 0x10, RZ, 0xc0, !PT ;  /* 0x0000001025257812 */ /* 0x000fe400078ec0ff */
[----:B------:R-:W-:Y:S02]  /*09f0*/  LEA R48, P1, R18, UR6, 0x2 ;  /* 0x0000000612307c11 */ /* 0x000fe4000f8210ff */
[----:B------:R-:W-:-:S02]  /*0a00*/  LOP3.LUT R41, R41, 0x10, RZ, 0xc0, !PT ;  /* 0x0000001029297812 */ /* 0x000fc400078ec0ff */
[----:B------:R-:W-:Y:S02]  /*0a10*/  IADD3 R38, P0, R37, R38, RZ ;  /* 0x0000002625267210 */ /* 0x000fe40007f1e0ff */
[----:B------:R-:W-:Y:S02]  /*0a20*/  LEA.HI.X R37, R18, UR7, R19, 0x2, P1 ;  /* 0x0000000712257c11 */ /* 0x000fe400088f1413 */
[----:B------:R-:W-:Y:S02]  /*0a30*/  IADD3 R18, P1, R41, R48, RZ ;  /* 0x0000003029127210 */ /* 0x000fe40007f3e0ff */
[----:B------:R-:W-:Y:S02]  /*0a40*/  IADD3.X R19, RZ, R39, RZ, P0, !PT ;  /* 0x00000027ff137210 */ /* 0x000fe400007fe4ff */
[----:B------:R-:W-:Y:S01]  /*0a50*/  IADD3 R48, P0, R38, R23, RZ ;  /* 0x0000001726307210 */ /* 0x000fe20007f1e0ff */
[----:B------:R-:W-:Y:S01]  /*0a60*/  IMAD.X R37, RZ, RZ, R37, P1 ;  /* 0x000000ffff257224 */ /* 0x000fe200008e0625 */
[----:B0-----:R-:W-:-:S03]  /*0a70*/  IADD3 R44, P1, R21, R36, RZ ;  /* 0x00000024152c7210 */ /* 0x001fc60007f3e0ff */
[----:B------:R-:W-:Y:S01]  /*0a80*/  IMAD.X R49, R19, 0x1, R7, P0 ;  /* 0x0000000113317824 */ /* 0x000fe200000e0607 */
[----:B------:R-:W-:Y:S01]  /*0a90*/  IADD3 R46, P0, R18, R23, RZ ;  /* 0x00000017122e7210 */ /* 0x000fe20007f1e0ff */
[----:B------:R-:W-:-:S03]  /*0aa0*/  IMAD.X R45, R22, 0x1, R31, P1 ;  /* 0x00000001162d7824 */ /* 0x000fc600008e061f */
[----:B------:R-:W-:Y:S01]  /*0ab0*/  IADD3.X R47, R37, R7, RZ, P0, !PT ;  /* 0x00000007252f7210 */ /* 0x000fe200007fe4ff */
[----:B------:R-:W-:Y:S01]  /*0ac0*/  IMAD.WIDE R52, R20, 0x4, R44 ;  /* 0x0000000414347825 */ /* 0x000fe200078e022c */
[----:B------:R-:W-:-:S03]  /*0ad0*/  IADD3 R44, P0, R21, R16, RZ ;  /* 0x00000010152c7210 */ /* 0x000fc60007f1e0ff */
[----:B------:R-:W-:Y:S01]  /*0ae0*/  IMAD.WIDE R50, R20, 0x4, R46 ;  /* 0x0000000414327825 */ /* 0x000fe200078e022e */
[----:B------:R-:W-:Y:S01]  /*0af0*/  SHF.R.S32.HI R28, RZ, 0x6, R28 ;  /* 0x00000006ff1c7819 */ /* 0x000fe2000001141c */
[----:B------:R-:W2:Y:S02]  /*0b00*/  LDG.E.EL R7, desc[UR4][R52.64] ;  /* 0x0000000434077981 */ /* 0x000ea4000c2e1900 */
[----:B------:R-:W-:Y:S01]  /*0b10*/  IMAD.X R45, R22, 0x1, R17, P0 ;  /* 0x00000001162d7824 */ /* 0x000fe200000e0611 */
[----:B------:R-:W-:Y:S01]  /*0b20*/  IADD3 R46, P0, R21, R38, RZ ;  /* 0x00000026152e7210 */ /* 0x000fe20007f1e0ff */
[----:B------:R0:W2:Y:S03]  /*0b30*/  LDG.E.EL R23, desc[UR4][R50.64] ;  /* 0x0000000432177981 */ /* 0x0000a6000c2e1900 */
[----:B------:R-:W-:Y:S01]  /*0b40*/  IADD3.X R47, R22, R19, RZ, P0, !PT ;  /* 0x00000013162f7210 */ /* 0x000fe200007fe4ff */
[----:B------:R-:W-:-:S04]  /*0b50*/  IMAD.WIDE R48, R20, 0x4, R48 ;  /* 0x0000000414307825 */ /* 0x000fc800078e0230 */
[----:B0-----:R-:W-:Y:S01]  /*0b60*/  IMAD.WIDE R50, R20, 0x4, R46 ;  /* 0x0000000414327825 */ /* 0x001fe200078e022e */
[----:B------:R-:W-:-:S04]  /*0b70*/  IADD3 R46, P1, R21, R18, RZ ;  /* 0x00000012152e7210 */ /* 0x000fc80007f3e0ff */
[----:B------:R-:W-:Y:S02]  /*0b80*/  IADD3.X R47, R22, R37, RZ, P1, !PT ;  /* 0x00000025162f7210 */ /* 0x000fe40000ffe4ff */
[----:B------:R-:W-:Y:S01]  /*0b90*/  SHF.L.U32 R41, R28, 0x4, RZ ;  /* 0x000000041c297819 */ /* 0x000fe200000006ff */
[----:B---3--:R-:W-:-:S04]  /*0ba0*/  FADD R35, -R40, R35 ;  /* 0x0000002328237221 */ /* 0x008fc80000000100 */
[----:B------:R-:W-:Y:S02]  /*0bb0*/  FFMA R35, R13, R35, R40 ;  /* 0x000000230d237223 */ /* 0x000fe40000000028 */
[----:B------:R0:W3:Y:S02]  /*0bc0*/  LDG.E.EL R40, desc[UR4][R48.64] ;  /* 0x0000000430287981 */ /* 0x0000e4000c2e1900 */
[----:B0-----:R-:W-:Y:S01]  /*0bd0*/  IMAD.WIDE R48, R20, 0x4, R44 ;  /* 0x0000000414307825 */ /* 0x001fe200078e022c */
[----:B----4-:R-:W-:-:S04]  /*0be0*/  SHF.R.U32.HI R39, RZ, 0x1d, R9 ;  /* 0x0000001dff277819 */ /* 0x010fc80000011609 */
[----:B------:R-:W-:-:S04]  /*0bf0*/  LOP3.LUT R39, R39, 0x4, RZ, 0xc0, !PT ;  /* 0x0000000427277812 */ /* 0x000fc800078ec0ff */
[----:B------:R-:W-:Y:S02]  /*0c00*/  IADD3 R8, P0, R8, R39, RZ ;  /* 0x0000002708087210 */ /* 0x000fe40007f1e0ff */
[----:B-----5:R-:W-:-:S04]  /*0c10*/  SHF.R.U32.HI R39, RZ, 0x1d, R11 ;  /* 0x0000001dff277819 */ /* 0x020fc8000001160b */
[----:B------:R-:W-:Y:S01]  /*0c20*/  LOP3.LUT R39, R39, 0x4, RZ, 0xc0, !PT ;  /* 0x0000000427277812 */ /* 0x000fe200078ec0ff */
[----:B------:R-:W-:-:S03]  /*0c30*/  IMAD.X R9, RZ, RZ, R9, P0 ;  /* 0x000000ffff097224 */ /* 0x000fc600000e0609 */
[----:B------:R-:W-:-:S05]  /*0c40*/  IADD3 R39, P0, R10, R39, RZ ;  /* 0x000000270a277210 */ /* 0x000fca0007f1e0ff */
[----:B------:R-:W-:Y:S01]  /*0c50*/  IMAD.X R10, RZ, RZ, R11, P0 ;  /* 0x000000ffff0a7224 */ /* 0x000fe200000e060b */
[C---:B------:R-:W-:Y:S02]  /*0c60*/  SHF.L.U32 R11, R8.reuse, 0x4, RZ ;  /* 0x00000004080b7819 */ /* 0x040fe400000006ff */
[----:B------:R-:W-:Y:S02]  /*0c70*/  SHF.L.U64.HI R22, R8, 0x4, R9 ;  /* 0x0000000408167819 */ /* 0x000fe40000010209 */
[----:B------:R-:W-:Y:S02]  /*0c80*/  IADD3 R8, P0, R6, R11, RZ ;  /* 0x0000000b06087210 */ /* 0x000fe40007f1e0ff */
[C---:B------:R-:W-:Y:S01]  /*0c90*/  SHF.L.U64.HI R10, R39.reuse, 0x4, R10 ;  /* 0x00000004270a7819 */ /* 0x040fe2000001020a */
[----:B------:R-:W-:Y:S01]  /*0ca0*/  IMAD.SHL.U32 R39, R39, 0x10, RZ ;  /* 0x0000001027277824 */ /* 0x000fe200078e00ff */
[----:B------:R-:W-:Y:S01]  /*0cb0*/  IADD3.X R9, R4, R22, RZ, P0, !PT ;  /* 0x0000001604097210 */ /* 0x000fe200007fe4ff */
[----:B--2---:R-:W-:Y:S01]  /*0cc0*/  FADD R44, -R33, R42 ;  /* 0x0000002a212c7221 */ /* 0x004fe20000000100 */
[----:B------:R-:W-:Y:S01]  /*0cd0*/  IMAD.WIDE R20, R20, 0x4, R46 ;  /* 0x0000000414147825 */ /* 0x000fe200078e022e */
[----:B------:R0:W2:Y:S01]  /*0ce0*/  LDG.E.EL R42, desc[UR4][R48.64] ;  /* 0x00000004302a7981 */ /* 0x0000a2000c2e1900 */
[----:B------:R-:W-:-:S02]  /*0cf0*/  IADD3 R46, P1, R39, R6, RZ ;  /* 0x00000006272e7210 */ /* 0x000fc40007f3e0ff */
[----:B------:R-:W-:Y:S02]  /*0d00*/  FFMA R44, R14, R44, R33 ;  /* 0x0000002c0e2c7223 */ /* 0x000fe40000000021 */
[----:B------:R-:W4:Y:S01]  /*0d10*/  LDG.E.EL R33, desc[UR4][R50.64] ;  /* 0x0000000432217981 */ /* 0x000f22000c2e1900 */
[----:B------:R-:W-:-:S03]  /*0d20*/  IMAD.X R47, R10, 0x1, R4, P1 ;  /* 0x000000010a2f7824 */ /* 0x000fc600008e0604 */
[----:B------:R-:W4:Y:S01]  /*0d30*/  LDG.E.EL R20, desc[UR4][R20.64] ;  /* 0x0000000414147981 */ /* 0x000f22000c2e1900 */
[C---:B0-----:R-:W-:Y:S01]  /*0d40*/  IMAD.WIDE R48, R41.reuse, 0x4, R8 ;  /* 0x0000000429307825 */ /* 0x041fe200078e0208 */
[----:B------:R-:W-:Y:S02]  /*0d50*/  IADD3 R8, P0, R11, R3, RZ ;  /* 0x000000030b087210 */ /* 0x000fe40007f1e0ff */
[----:B------:R-:W-:Y:S01]  /*0d60*/  IADD3 R4, P1, R39, R3, RZ ;  /* 0x0000000327047210 */ /* 0x000fe20007f3e0ff */
[C---:B------:R-:W-:Y:S01]  /*0d70*/  IMAD.WIDE R46, R41.reuse, 0x4, R46 ;  /* 0x00000004292e7825 */ /* 0x040fe200078e022e */
[----:B------:R0:W5:Y:S03]  /*0d80*/  LDG.E.EL R6, desc[UR4][R48.64] ;  /* 0x0000000430067981 */ /* 0x000166000c2e1900 */
[----:B------:R-:W-:Y:S01]  /*0d90*/  IMAD.X R9, R22, 0x1, R5, P0 ;  /* 0x0000000116097824 */ /* 0x000fe200000e0605 */
[----:B------:R-:W-:Y:S01]  /*0da0*/  IADD3.X R5, R10, R5, RZ, P1, !PT ;  /* 0x000000050a057210 */ /* 0x000fe20000ffe4ff */
[----:B------:R1:W5:Y:S01]  /*0db0*/  LDG.E.EL R28, desc[UR4][R46.64] ;  /* 0x000000042e1c7981 */ /* 0x000362000c2e1900 */
[----:B0-----:R-:W-:Y:S01]  /*0dc0*/  IMAD.WIDE R48, R41, 0x4, R8 ;  /* 0x0000000429307825 */ /* 0x001fe200078e0208 */
[----:B------:R-:W-:-:S03]  /*0dd0*/  IADD3 R8, P1, R39, R0, RZ ;  /* 0x0000000027087210 */ /* 0x000fc60007f3e0ff */
[----:B-1----:R-:W-:Y:S01]  /*0de0*/  IMAD.WIDE R46, R41, 0x4, R4 ;  /* 0x00000004292e7825 */ /* 0x002fe200078e0204 */
[----:B------:R-:W-:Y:S01]  /*0df0*/  IADD3 R4, P0, R11, R0, RZ ;  /* 0x000000000b047210 */ /* 0x000fe20007f1e0ff */
[----:B------:R-:W5:Y:S01]  /*0e00*/  LDG.E.EL R43, desc[UR4][R48.64] ;  /* 0x00000004302b7981 */ /* 0x000f62000c2e1900 */
[----:B------:R-:W-:-:S03]  /*0e10*/  IADD3.X R9, R10, R25, RZ, P1, !PT ;  /* 0x000000190a097210 */ /* 0x000fc60000ffe4ff */
[----:B------:R-:W-:Y:S01]  /*0e20*/  IMAD.X R5, R22, 0x1, R25, P0 ;  /* 0x0000000116057824 */ /* 0x000fe200000e0619 */
[----:B------:R0:W5:Y:S01]  /*0e30*/  LDG.E.EL R3, desc[UR4][R46.64] ;  /* 0x000000042e037981 */ /* 0x000162000c2e1900 */
[----:B------:R-:W-:Y:S01]  /*0e40*/  IMAD.WIDE R50, R41, 0x4, R8 ;  /* 0x0000000429327825 */ /* 0x000fe200078e0208 */
[----:B------:R-:W-:-:S03]  /*0e50*/  IADD3 R8, P1, R39, R24, RZ ;  /* 0x0000001827087210 */ /* 0x000fc60007f3e0ff */
[----:B------:R-:W-:Y:S01]  /*0e60*/  IMAD.WIDE R52, R41, 0x4, R4 ;  /* 0x0000000429347825 */ /* 0x000fe200078e0204 */
[----:B------:R-:W-:Y:S01]  /*0e70*/  IADD3 R4, P0, R24, R11, RZ ;  /* 0x0000000b18047210 */ /* 0x000fe20007f1e0ff */
[----:B------:R1:W5:Y:S01]  /*0e80*/  LDG.E.EL R0, desc[UR4][R50.64] ;  /* 0x0000000432007981 */ /* 0x000362000c2e1900 */
[----:B------:R-:W-:-:S03]  /*0e90*/  IADD3.X R9, R10, R29, RZ, P1, !PT ;  /* 0x0000001d0a097210 */ /* 0x000fc60000ffe4ff */
[----:B------:R-:W-:Y:S01]  /*0ea0*/  IMAD.X R5, R29, 0x1, R22, P0 ;  /* 0x000000011d057824 */ /* 0x000fe200000e0616 */
[----:B------:R1:W5:Y:S01]  /*0eb0*/  LDG.E.EL R25, desc[UR4][R52.64] ;  /* 0x0000000434197981 */ /* 0x000362000c2e1900 */
[----:B0-----:R-:W-:Y:S01]  /*0ec0*/  IMAD.WIDE R46, R41, 0x4, R8 ;  /* 0x00000004292e7825 */ /* 0x001fe200078e0208 */
[----:B------:R-:W-:-:S03]  /*0ed0*/  IADD3 R8, P1, R39, R36, RZ ;  /* 0x0000002427087210 */ /* 0x000fc60007f3e0ff */
[----:B------:R-:W-:Y:S01]  /*0ee0*/  IMAD.WIDE R48, R41, 0x4, R4 ;  /* 0x0000000429307825 */ /* 0x000fe200078e0204 */
[----:B------:R-:W-:Y:S01]  /*0ef0*/  IADD3 R4, P0, R11, R36, RZ ;  /* 0x000000240b047210 */ /* 0x000fe20007f1e0ff */
[----:B------:R0:W5:Y:S01]  /*0f00*/  LDG.E.EL R29, desc[UR4][R46.64] ;  /* 0x000000042e1d7981 */ /* 0x000162000c2e1900 */
[----:B------:R-:W-:-:S03]  /*0f10*/  IADD3.X R9, R10, R31, RZ, P1, !PT ;  /* 0x0000001f0a097210 */ /* 0x000fc60000ffe4ff */
[----:B------:R-:W-:Y:S01]  /*0f20*/  IMAD.X R5, R22, 0x1, R31, P0 ;  /* 0x0000000116057824 */ /* 0x000fe200000e061f */
[----:B------:R-:W5:Y:S01]  /*0f30*/  LDG.E.EL R24, desc[UR4][R48.64] ;  /* 0x0000000430187981 */ /* 0x000f62000c2e1900 */
[----:B-1----:R-:W-:Y:S01]  /*0f40*/  IMAD.WIDE R50, R41, 0x4, R8 ;  /* 0x0000000429327825 */ /* 0x002fe200078e0208 */
[----:B------:R-:W-:-:S03]  /*0f50*/  IADD3 R8, P0, R16, R11, RZ ;  /* 0x0000000b10087210 */ /* 0x000fc60007f1e0ff */
[----:B------:R-:W-:Y:S01]  /*0f60*/  IMAD.WIDE R52, R41, 0x4, R4 ;  /* 0x0000000429347825 */ /* 0x000fe200078e0204 */
[----:B0-----:R-:W-:Y:S01]  /*0f70*/  IADD3 R46, P1, R18, R11, RZ ;  /* 0x0000000b122e7210 */ /* 0x001fe20007f3e0ff */
[----:B------:R-:W5:Y:S02]  /*0f80*/  LDG.E.EL R31, desc[UR4][R50.64] ;  /* 0x00000004321f7981 */ /* 0x000f64000c2e1900 */
[--C-:B------:R-:W-:Y:S01]  /*0f90*/  IMAD.X R9, R17, 0x1, R22.reuse, P0 ;  /* 0x0000000111097824 */ /* 0x100fe200000e0616 */
[----:B------:R-:W-:Y:S01]  /*0fa0*/  IADD3 R4, P0, R11, R38, RZ ;  /* 0x000000260b047210 */ /* 0x000fe20007f1e0ff */
[----:B------:R-:W5:Y:S01]  /*0fb0*/  LDG.E.EL R45, desc[UR4][R52.64] ;  /* 0x00000004342d7981 */ /* 0x000f62000c2e1900 */
[----:B------:R-:W-:Y:S02]  /*0fc0*/  IADD3 R38, P2, R39, R38, RZ ;  /* 0x0000002627267210 */ /* 0x000fe40007f5e0ff */
[----:B------:R-:W-:Y:S02]  /*0fd0*/  IADD3 R16, P3, R39, R16, RZ ;  /* 0x0000001027107210 */ /* 0x000fe40007f7e0ff */
[----:B------:R-:W-:Y:S01]  /*0fe0*/  IADD3 R18, P4, R39, R18, RZ ;  /* 0x0000001227127210 */ /* 0x000fe20007f9e0ff */
[----:B------:R-:W-:Y:S01]  /*0ff0*/  IMAD.X R39, R10, 0x1, R19, P2 ;  /* 0x000000010a277824 */ /* 0x000fe200010e0613 */
[----:B------:R-:W-:Y:S01]  /*1000*/  IADD3.X R5, R22, R19, RZ, P0, !PT ;  /* 0x0000001316057210 */ /* 0x000fe200007fe4ff */
[----:B------:R-:W-:Y:S01]  /*1010*/  IMAD.X R47, R37, 0x1, R22, P1 ;  /* 0x00000001252f7824 */ /* 0x000fe200008e0616 */
[----:B------:R-:W-:-:S02]  /*1020*/  IADD3.X R17, R10, R17, RZ, P3, !PT ;  /* 0x000000110a117210 */ /* 0x000fc40001ffe4ff */
[----:B------:R-:W-:Y:S01]  /*1030*/  IADD3.X R19, R10, R37, RZ, P4, !PT ;  /* 0x000000250a137210 */ /* 0x000fe200027fe4ff */
[C---:B------:R-:W-:Y:S01]  /*1040*/  IMAD.WIDE R8, R41.reuse, 0x4, R8 ;  /* 0x0000000429087825 */ /* 0x040fe200078e0208 */
[----:B------:R-:W0:Y:S03]  /*1050*/  LDC.64 R10, c[0x0][0x210] ;  /* 0x00008400ff0a7b82 */ /* 0x000e260000000a00 */
[C---:B------:R-:W-:Y:S02]  /*1060*/  IMAD.WIDE R4, R41.reuse, 0x4, R4 ;  /* 0x0000000429047825 */ /* 0x040fe400078e0204 */
[----:B------:R-:W5:Y:S02]  /*1070*/  LDG.E.EL R8, desc[UR4][R8.64] ;  /* 0x0000000408087981 */ /* 0x000f64000c2e1900 */
[C---:B------:R-:W-:Y:S02]  /*1080*/  IMAD.WIDE R38, R41.reuse, 0x4, R38 ;  /* 0x0000000429267825 */ /* 0x040fe400078e0226 */
[----:B------:R1:W5:Y:S02]  /*1090*/  LDG.E.EL R4, desc[UR4][R4.64] ;  /* 0x0000000404047981 */ /* 0x000364000c2e1900 */
[----:B------:R-:W-:-:S02]  /*10a0*/  IMAD.WIDE R16, R41, 0x4, R16 ;  /* 0x0000000429107825 */ /* 0x000fc400078e0210 */
[----:B------:R-:W5:Y:S02]  /*10b0*/  LDG.E.EL R38, desc[UR4][R38.64] ;  /* 0x0000000426267981 */ /* 0x000f64000c2e1900 */
[C---:B------:R-:W-:Y:S02]  /*10c0*/  IMAD.WIDE R46, R41.reuse, 0x4, R46 ;  /* 0x00000004292e7825 */ /* 0x040fe400078e022e */
[----:B------:R-:W5:Y:S02]  /*10d0*/  LDG.E.EL R16, desc[UR4][R16.64] ;  /* 0x0000000410107981 */ /* 0x000f64000c2e1900 */
[----:B------:R-:W-:Y:S02]  /*10e0*/  IMAD.WIDE R18, R41, 0x4, R18 ;  /* 0x0000000429127825 */ /* 0x000fe400078e0212 */
[----:B------:R-:W5:Y:S04]  /*10f0*/  LDG.E.EL R47, desc[UR4][R46.64] ;  /* 0x000000042e2f7981 */ /* 0x000f68000c2e1900 */
[----:B------:R-:W5:Y:S01]  /*1100*/  LDG.E.EL R19, desc[UR4][R18.64] ;  /* 0x0000000412137981 */ /* 0x000f62000c2e1900 */
[----:B-1----:R-:W-:Y:S01]  /*1110*/  FADD R5, -R32, R35 ;  /* 0x0000002320057221 */ /* 0x002fe20000000100 */
[----:B0-----:R-:W-:-:S04]  /*1120*/  IMAD.WIDE R10, R2, 0x4, R10 ;  /* 0x00000004020a7825 */ /* 0x001fc800078e020a */
[----:B------:R-:W-:Y:S01]  /*1130*/  FFMA R5, R27, R5, R32 ;  /* 0x000000051b057223 */ /* 0x000fe20000000020 */
[----:B---3--:R-:W-:-:S04]  /*1140*/  FADD R23, -R40, R23 ;  /* 0x0000001728177221 */ /* 0x008fc80000000100 */
[----:B------:R-:W-:Y:S01]  /*1150*/  FFMA R40, R15, R23, R40 ;  /* 0x000000170f287223 */ /* 0x000fe20000000028 */
[----:B--2---:R-:W-:-:S04]  /*1160*/  FADD R42, -R7, R42 ;  /* 0x0000002a072a7221 */ /* 0x004fc80000000100 */
[----:B------:R-:W-:Y:S01]  /*1170*/  FFMA R7, R14, R42, R7 ;  /* 0x0000002a0e077223 */ /* 0x000fe20000000007 */
[----:B----4-:R-:W-:-:S03]  /*1180*/  FADD R20, -R33, R20 ;  /* 0x0000001421147221 */ /* 0x010fc60000000100 */
[----:B------:R-:W-:Y:S01]  /*1190*/  FADD R7, -R44, R7 ;  /* 0x000000072c077221 */ /* 0x000fe20000000100 */
[----:B------:R-:W-:-:S04]  /*11a0*/  FFMA R33, R15, R20, R33 ;  /* 0x000000140f217223 */ /* 0x000fc80000000021 */
[----:B------:R-:W-:Y:S01]  /*11b0*/  FADD R33, -R40, R33 ;  /* 0x0000002128217221 */ /* 0x000fe20000000100 */
[----:B-----5:R-:W-:Y:S01]  /*11c0*/  FADD R6, -R43, R6 ;  /* 0x000000062b067221 */ /* 0x020fe20000000100 */
[----:B------:R-:W-:-:S03]  /*11d0*/  FADD R28, -R3, R28 ;  /* 0x0000001c031c7221 */ /* 0x000fc60000000100 */
[C---:B------:R-:W-:Y:S01]  /*11e0*/  FFMA R43, R12.reuse, R6, R43 ;  /* 0x000000060c2b7223 */ /* 0x040fe2000000002b */
[----:B------:R-:W-:Y:S01]  /*11f0*/  FFMA R12, R12, R28, R3 ;  /* 0x0000001c0c0c7223 */ /* 0x000fe20000000003 */
[----:B------:R-:W-:-:S03]  /*1200*/  FFMA R6, R27, R7, R44 ;  /* 0x000000071b067223 */ /* 0x000fc6000000002c */
[----:B------:R-:W-:Y:S01]  /*1210*/  FADD R12, -R43, R12 ;  /* 0x0000000c2b0c7221 */ /* 0x000fe20000000100 */
[----:B------:R-:W-:Y:S01]  /*1220*/  FADD R29, -R0, R29 ;  /* 0x0000001d001d7221 */ /* 0x000fe20000000100 */
[----:B------:R-:W-:-:S03]  /*1230*/  FADD R24, -R25, R24 ;  /* 0x0000001819187221 */ /* 0x000fc60000000100 */
[C---:B------:R-:W-:Y:S01]  /*1240*/  FFMA R0, R13.reuse, R29, R0 ;  /* 0x0000001d0d007223 */ /* 0x040fe20000000000 */
[----:B------:R-:W-:-:S04]  /*1250*/  FFMA R25, R13, R24, R25 ;  /* 0x000000180d197223 */ /* 0x000fc80000000019 */
[----:B------:R-:W-:Y:S01]  /*1260*/  FADD R0, -R25, R0 ;  /* 0x0000000019007221 */ /* 0x000fe20000000100 */
[----:B------:R-:W-:Y:S01]  /*1270*/  FFMA R7, R27, R33, R40 ;  /* 0x000000211b077223 */ /* 0x000fe20000000028 */
[C---:B------:R-:W-:Y:S02]  /*1280*/  FFMA R12, R26.reuse, R12, R43 ;  /* 0x0000000c1a0c7223 */ /* 0x040fe4000000002b */
[----:B------:R-:W-:Y:S01]  /*1290*/  FFMA R13, R26, R0, R25 ;  /* 0x000000001a0d7223 */ /* 0x000fe20000000019 */
[----:B------:R-:W-:-:S04]  /*12a0*/  FADD R8, -R45, R8 ;  /* 0x000000082d087221 */ /* 0x000fc80000000100 */
[----:B------:R-:W-:Y:S01]  /*12b0*/  FFMA R45, R14, R8, R45 ;  /* 0x000000080e2d7223 */ /* 0x000fe2000000002d */
[----:B------:R-:W-:Y:S01]  /*12c0*/  FADD R16, -R31, R16 ;  /* 0x000000101f107221 */ /* 0x000fe20000000100 */
[----:B------:R-:W-:Y:S01]  /*12d0*/  FADD R47, -R4, R47 ;  /* 0x0000002f042f7221 */ /* 0x000fe20000000100 */
[----:B------:R-:W-:Y:S02]  /*12e0*/  FADD R19, -R38, R19 ;  /* 0x0000001326137221 */ /* 0x000fe40000000100 */
[----:B------:R-:W-:Y:S01]  /*12f0*/  FFMA R16, R14, R16, R31 ;  /* 0x000000100e107223 */ /* 0x000fe2000000001f */
[C---:B------:R-:W-:Y:S01]  /*1300*/  FFMA R47, R15.reuse, R47, R4 ;  /* 0x0000002f0f2f7223 */ /* 0x040fe20000000004 */
[----:B------:R-:W-:Y:S01]  /*1310*/  FFMA R38, R15, R19, R38 ;  /* 0x000000130f267223 */ /* 0x000fe20000000026 */
[----:B------:R-:W-:Y:S01]  /*1320*/  FADD R4, -R34, R30 ;  /* 0x0000001e22047221 */ /* 0x000fe20000000100 */
[----:B------:R-:W-:Y:S02]  /*1330*/  FADD R16, -R45, R16 ;  /* 0x000000102d107221 */ /* 0x000fe40000000100 */
[----:B------:R-:W-:Y:S01]  /*1340*/  FADD R38, -R47, R38 ;  /* 0x000000262f267221 */ /* 0x000fe20000000100 */
[----:B------:R-:W-:Y:S01]  /*1350*/  FFMA R4, R27, R4, R34 ;  /* 0x000000041b047223 */ /* 0x000fe20000000022 */
[----:B------:R-:W-:-:S02]  /*1360*/  FFMA R14, R26, R16, R45 ;  /* 0x000000101a0e7223 */ /* 0x000fc4000000002d */
[----:B------:R-:W-:Y:S02]  /*1370*/  FFMA R15, R26, R38, R47 ;  /* 0x000000261a0f7223 */ /* 0x000fe4000000002f */
[----:B------:R-:W-:Y:S04]  /*1380*/  STG.E.128 desc[UR4][R10.64], R4 ;  /* 0x000000040a007986 */ /* 0x000fe8000c101d04 */
[----:B------:R-:W-:Y:S01]  /*1390*/  STG.E.128 desc[UR4][R10.64+0x800], R12 ;  /* 0x0008000c0a007986 */ /* 0x000fe2000c101d04 */
[----:B------:R-:W-:Y:S05]  /*13a0*/  EXIT ;  /* 0x000000000000794d */ /* 0x000fea0003800000 */
.L_x_0:
[----:B------:R-:W-:-:S00]  /*13b0*/  BRA `(.L_x_0) ;  /* 0xfffffffc00fc7947 */ /* 0x000fc0000383ffff */
[----:B------:R-:W-:-:S00]  /*13c0*/  NOP ;  /* 0x0000000000007918 */ /* 0x000fc00000000000 */
        /* <DEDUP_REMOVED lines=11> */
.L_x_1:


//--------------------- .nv.constant0.triton_poi_fused__unsafe_index_add_mul_sub_4 --------------------------
	.section	.nv.constant0.triton_poi_fused__unsafe_index_add_mul_sub_4,"a",@progbits
	.sectionflags	@""
	.align	4
.nv.constant0.triton_poi_fused__unsafe_index_add_mul_sub_4:
	.zero		596
